//
// Generated by NVIDIA NVVM Compiler
//
// Compiler Build ID: CL-36424714
// Cuda compilation tools, release 13.0, V13.0.88
// Based on NVVM 20.0.0
//

.version 9.0
.target sm_100
.address_size 64

	// .globl	_Z6reducePiS_
.extern .func  (.param .b32 func_retval0) vprintf
(
	.param .b64 vprintf_param_0,
	.param .b64 vprintf_param_1
)
;
// _ZZ6reducePiS_E5sdata has been demoted
.global .align 1 .b8 $str[37] = {91, 108, 111, 97, 100, 101, 100, 93, 9, 115, 100, 97, 116, 97, 91, 37, 100, 93, 61, 37, 100, 44, 32, 98, 108, 99, 107, 73, 100, 120, 46, 120, 58, 37, 100, 10};
.global .align 1 .b8 $str$1[26] = {91, 114, 101, 100, 117, 99, 116, 105, 111, 110, 93, 9, 115, 100, 97, 116, 97, 91, 37, 100, 93, 61, 37, 100, 10};

.visible .entry _Z6reducePiS_(
	.param .u64 .ptr .align 1 _Z6reducePiS__param_0,
	.param .u64 .ptr .align 1 _Z6reducePiS__param_1
)
{
	.local .align 8 .b8 	__local_depot0[16];
	.reg .b64 	%SP;
	.reg .b64 	%SPL;
	.reg .pred 	%p<5>;
	.reg .b32 	%r<43>;
	.reg .b64 	%rd<14>;
	// demoted variable
	.shared .align 4 .b8 _ZZ6reducePiS_E5sdata[16];
	mov.u64 	%SPL, __local_depot0;
	cvta.local.u64 	%SP, %SPL;
	ld.param.u64 	%rd3, [_Z6reducePiS__param_0];
	ld.param.u64 	%rd2, [_Z6reducePiS__param_1];
	cvta.to.global.u64 	%rd4, %rd3;
	add.u64 	%rd5, %SP, 0;
	add.u64 	%rd1, %SPL, 0;
	mov.u32 	%r6, %ctaid.x;
	mov.u32 	%r1, %ntid.x;
	mov.u32 	%r2, %tid.x;
	mad.lo.s32 	%r7, %r1, %r2, %r6;
	mul.wide.s32 	%rd6, %r7, 4;
	add.s64 	%rd7, %rd4, %rd6;
	ld.global.u32 	%r8, [%rd7];
	shl.b32 	%r9, %r2, 2;
	mov.u32 	%r10, _ZZ6reducePiS_E5sdata;
	add.s32 	%r11, %r10, %r9;
	st.shared.u32 	[%r11], %r8;
	st.local.v2.u32 	[%rd1], {%r7, %r8};
	st.local.u32 	[%rd1+8], %r6;
	mov.u64 	%rd8, $str;
	cvta.global.u64 	%rd9, %rd8;
	{ // callseq 0, 0
	.param .b64 param0;
	st.param.b64 	[param0], %rd9;
	.param .b64 param1;
	st.param.b64 	[param1], %rd5;
	.param .b32 retval0;
	call.uni (retval0), 
	vprintf, 
	(
	param0, 
	param1
	);
	ld.param.b32 	%r12, [retval0];
	} // callseq 0
	bar.sync 	0;
	setp.lt.u32 	%p1, %r1, 2;
	@%p1 bra 	$L__BB0_5;
	mov.b32 	%r42, 1;
$L__BB0_2:
	shl.b32 	%r4, %r42, 1;
	mul.lo.s32 	%r5, %r4, %r2;
	setp.ge.u32 	%p2, %r5, %r1;
	@%p2 bra 	$L__BB0_4;
	add.s32 	%r15, %r5, %r42;
	shl.b32 	%r16, %r15, 2;
	add.s32 	%r18, %r10, %r16;
	ld.shared.u32 	%r19, [%r18];
	shl.b32 	%r20, %r5, 2;
	add.s32 	%r21, %r10, %r20;
	ld.shared.u32 	%r22, [%r21];
	add.s32 	%r23, %r22, %r19;
	st.shared.u32 	[%r21], %r23;
$L__BB0_4:
	bar.sync 	0;
	setp.lt.u32 	%p3, %r4, %r1;
	mov.u32 	%r42, %r4;
	@%p3 bra 	$L__BB0_2;
$L__BB0_5:
	setp.ne.s32 	%p4, %r2, 0;
	@%p4 bra 	$L__BB0_7;
	ld.shared.u32 	%r24, [_ZZ6reducePiS_E5sdata];
	mov.b32 	%r25, 0;
	st.local.v2.u32 	[%rd1], {%r25, %r24};
	mov.u64 	%rd10, $str$1;
	cvta.global.u64 	%rd11, %rd10;
	{ // callseq 1, 0
	.param .b64 param0;
	st.param.b64 	[param0], %rd11;
	.param .b64 param1;
	st.param.b64 	[param1], %rd5;
	.param .b32 retval0;
	call.uni (retval0), 
	vprintf, 
	(
	param0, 
	param1
	);
	ld.param.b32 	%r26, [retval0];
	} // callseq 1
	bar.sync 	0;
	ld.shared.u32 	%r28, [_ZZ6reducePiS_E5sdata+4];
	mov.b32 	%r29, 1;
	st.local.v2.u32 	[%rd1], {%r29, %r28};
	{ // callseq 2, 0
	.param .b64 param0;
	st.param.b64 	[param0], %rd11;
	.param .b64 param1;
	st.param.b64 	[param1], %rd5;
	.param .b32 retval0;
	call.uni (retval0), 
	vprintf, 
	(
	param0, 
	param1
	);
	ld.param.b32 	%r30, [retval0];
	} // callseq 2
	bar.sync 	0;
	ld.shared.u32 	%r32, [_ZZ6reducePiS_E5sdata+8];
	mov.b32 	%r33, 2;
	st.local.v2.u32 	[%rd1], {%r33, %r32};
	{ // callseq 3, 0
	.param .b64 param0;
	st.param.b64 	[param0], %rd11;
	.param .b64 param1;
	st.param.b64 	[param1], %rd5;
	.param .b32 retval0;
	call.uni (retval0), 
	vprintf, 
	(
	param0, 
	param1
	);
	ld.param.b32 	%r34, [retval0];
	} // callseq 3
	bar.sync 	0;
	ld.shared.u32 	%r36, [_ZZ6reducePiS_E5sdata+12];
	mov.b32 	%r37, 3;
	st.local.v2.u32 	[%rd1], {%r37, %r36};
	{ // callseq 4, 0
	.param .b64 param0;
	st.param.b64 	[param0], %rd11;
	.param .b64 param1;
	st.param.b64 	[param1], %rd5;
	.param .b32 retval0;
	call.uni (retval0), 
	vprintf, 
	(
	param0, 
	param1
	);
	ld.param.b32 	%r38, [retval0];
	} // callseq 4
	bar.sync 	0;
	ld.shared.u32 	%r40, [_ZZ6reducePiS_E5sdata];
	cvta.to.global.u64 	%rd13, %rd2;
	atom.global.add.u32 	%r41, [%rd13], %r40;
$L__BB0_7:
	ret;

}


// ===== COMPILED SASS (sm_100) =====

	.target	sm_100

	.elftype	@"ET_EXEC"


//--------------------- .note.nv.tkinfo           --------------------------
	.section	.note.nv.tkinfo,"",@"SHT_NOTE"
	.sectionflags	@"SHF_NOTE_NV_TKINFO"
	.tkinfo
        /*0018*/ 	.word	0x00000002
        /*0030*/ 	.string	""
        /*0030*/ 	.string	"ptxas"
        /*0030*/ 	.string	"Cuda compilation tools, release 13.0, V13.0.88"
        /*0030*/ 	.string	"Build cuda_13.0.r13.0/compiler.36424714_0"
        /*0030*/ 	.string	"-arch sm_100 -m 64 "



//--------------------- .note.nv.cuinfo           --------------------------
	.section	.note.nv.cuinfo,"",@"SHT_NOTE"
	.sectionflags	@"SHF_NOTE_NV_CUINFO"
        /*0018*/ 	.short	0x0002
        /*001a*/ 	.short	0x0064
        /*001c*/ 	.short	0x0082
	.zero		2


//--------------------- .nv.info                  --------------------------
	.section	.nv.info,"",@"SHT_CUDA_INFO"
	.align	4


	//----- nvinfo : EIATTR_REGCOUNT
	.align		4
        /*0000*/ 	.byte	0x04, 0x2f
        /*0002*/ 	.short	(.L_3 - .L_2)
	.align		4
.L_2:
        /*0004*/ 	.word	index@(_Z6reducePiS_)
        /*0008*/ 	.word	0x00000018


	//----- nvinfo : EIATTR_FRAME_SIZE
	.align		4
.L_3:
        /*000c*/ 	.byte	0x04, 0x11
        /*000e*/ 	.short	(.L_5 - .L_4)
	.align		4
.L_4:
        /*0010*/ 	.word	index@(_Z6reducePiS_)
        /*0014*/ 	.word	0x00000010


	//----- nvinfo : EIATTR_MIN_STACK_SIZE
	.align		4
.L_5:
        /*0018*/ 	.byte	0x04, 0x12
        /*001a*/ 	.short	(.L_7 - .L_6)
	.align		4
.L_6:
        /*001c*/ 	.word	index@(_Z6reducePiS_)
        /*0020*/ 	.word	0x00000010
.L_7:


//--------------------- .nv.compat                --------------------------
	.section	.nv.compat,"",@"SHT_CUDA_COMPAT_INFO"
	.align	4
        /*0000*/ 	.byte	0x02, 0x09, 0x00, 0x00, 0x02, 0x02, 0x01, 0x00, 0x02, 0x05, 0x05, 0x00, 0x03, 0x07, 0x01, 0x01
        /*0010*/ 	.byte	0x02, 0x03, 0x00, 0x00, 0x02, 0x06, 0x01, 0x00, 0x04, 0x0b, 0x08, 0x00, 0x09, 0x00, 0x00, 0x00
        /*0020*/ 	.byte	0x00, 0x00, 0x00, 0x00


//--------------------- .nv.info._Z6reducePiS_    --------------------------
	.section	.nv.info._Z6reducePiS_,"",@"SHT_CUDA_INFO"
	.sectionflags	@""
	.align	4


	//----- nvinfo : EIATTR_CUDA_API_VERSION
	.align		4
        /*0000*/ 	.byte	0x04, 0x37
        /*0002*/ 	.short	(.L_9 - .L_8)
.L_8:
        /*0004*/ 	.word	0x00000082


	//----- nvinfo : EIATTR_KPARAM_INFO
	.align		4
.L_9:
        /*0008*/ 	.byte	0x04, 0x17
        /*000a*/ 	.short	(.L_11 - .L_10)
.L_10:
        /*000c*/ 	.word	0x00000000
        /*0010*/ 	.short	0x0001
        /*0012*/ 	.short	0x0008
        /*0014*/ 	.byte	0x00, 0xf5, 0x21, 0x00


	//----- nvinfo : EIATTR_KPARAM_INFO
	.align		4
.L_11:
        /*0018*/ 	.byte	0x04, 0x17
        /*001a*/ 	.short	(.L_13 - .L_12)
.L_12:
        /*001c*/ 	.word	0x00000000
        /*0020*/ 	.short	0x0000
        /*0022*/ 	.short	0x0000
        /*0024*/ 	.byte	0x00, 0xf5, 0x21, 0x00


	//----- nvinfo : EIATTR_SPARSE_MMA_MASK
	.align		4
.L_13:
        /*0028*/ 	.byte	0x03, 0x50
        /*002a*/ 	.short	0x0000


	//----- nvinfo : EIATTR_MAXREG_COUNT
	.align		4
        /*002c*/ 	.byte	0x03, 0x1b
        /*002e*/ 	.short	0x00ff


	//----- nvinfo : EIATTR_NUM_BARRIERS
	.align		4
        /*0030*/ 	.byte	0x02, 0x4c
        /*0032*/ 	.byte	0x01
	.zero		1


	//----- nvinfo : EIATTR_EXTERNS
	.align		4
        /*0034*/ 	.byte	0x04, 0x0f
        /*0036*/ 	.short	(.L_15 - .L_14)


	//   ....[0]....
	.align		4
.L_14:
        /*0038*/ 	.word	index@(vprintf)


	//----- nvinfo : EIATTR_MERCURY_ISA_VERSION
	.align		4
.L_15:
        /*003c*/ 	.byte	0x03, 0x5f
        /*003e*/ 	.short	0x0101


	//----- nvinfo : EIATTR_VRC_CTA_INIT_COUNT
	.align		4
        /*0040*/ 	.byte	0x02, 0x4a
	.zero		1
	.zero		1


	//----- nvinfo : EIATTR_SYSCALL_OFFSETS
	.align		4
        /*0044*/ 	.byte	0x04, 0x46
        /*0046*/ 	.short	(.L_17 - .L_16)


	//   ....[0]....
.L_16:
        /*0048*/ 	.word	0x000001d0


	//   ....[1]....
        /*004c*/ 	.word	0x00000410


	//   ....[2]....
        /*0050*/ 	.word	0x00000510


	//   ....[3]....
        /*0054*/ 	.word	0x00000610


	//   ....[4]....
        /*0058*/ 	.word	0x00000710


	//----- nvinfo : EIATTR_EXIT_INSTR_OFFSETS
	.align		4
.L_17:
        /*005c*/ 	.byte	0x04, 0x1c
        /*005e*/ 	.short	(.L_19 - .L_18)


	//   ....[0]....
.L_18:
        /*0060*/ 	.word	0x00000320


	//   ....[1]....
        /*0064*/ 	.word	0x000007a0


	//----- nvinfo : EIATTR_CRS_STACK_SIZE
	.align		4
.L_19:
        /*0068*/ 	.byte	0x04, 0x1e
        /*006a*/ 	.short	(.L_21 - .L_20)
.L_20:
        /*006c*/ 	.word	0x00000000


	//----- nvinfo : EIATTR_CBANK_PARAM_SIZE
	.align		4
.L_21:
        /*0070*/ 	.byte	0x03, 0x19
        /*0072*/ 	.short	0x0010


	//----- nvinfo : EIATTR_PARAM_CBANK
	.align		4
        /*0074*/ 	.byte	0x04, 0x0a
        /*0076*/ 	.short	(.L_23 - .L_22)
	.align		4
.L_22:
        /*0078*/ 	.word	index@(.nv.constant0._Z6reducePiS_)
        /*007c*/ 	.short	0x0380
        /*007e*/ 	.short	0x0010


	//----- nvinfo : EIATTR_SW_WAR
	.align		4
.L_23:
        /*0080*/ 	.byte	0x04, 0x36
        /*0082*/ 	.short	(.L_25 - .L_24)
.L_24:
        /*0084*/ 	.word	0x00000008
.L_25:


//--------------------- .nv.callgraph             --------------------------
	.section	.nv.callgraph,"",@"SHT_CUDA_CALLGRAPH"
	.align	4
	.sectionentsize	8
	.align		4
        /*0000*/ 	.word	0x00000000
	.align		4
        /*0004*/ 	.word	0xffffffff
	.align		4
        /*0008*/ 	.word	index@(_Z6reducePiS_)
	.align		4
        /*000c*/ 	.word	index@(vprintf)
	.align		4
        /*0010*/ 	.word	0x00000000
	.align		4
        /*0014*/ 	.word	0xfffffffe
	.align		4
        /*0018*/ 	.word	0x00000000
	.align		4
        /*001c*/ 	.word	0xfffffffd
	.align		4
        /*0020*/ 	.word	0x00000000
	.align		4
        /*0024*/ 	.word	0xfffffffc


//--------------------- .nv.constant4             --------------------------
	.section	.nv.constant4,"a",@progbits
	.align	8
	.align		8
.nv.constant4:
        /*0000*/ 	.dword	vprintf
	.align		8
        /*0008*/ 	.dword	$str
	.align		8
        /*0010*/ 	.dword	$str$1


//--------------------- .text._Z6reducePiS_       --------------------------
	.section	.text._Z6reducePiS_,"ax",@progbits
	.align	128
        .global         _Z6reducePiS_
        .type           _Z6reducePiS_,@function
        .size           _Z6reducePiS_,(.L_x_8 - _Z6reducePiS_)
        .other          _Z6reducePiS_,@"STO_CUDA_ENTRY STV_DEFAULT"
_Z6reducePiS_:
.text._Z6reducePiS_:
[----:B------:R-:W0:Y:S01]  /*0000*/  LDC R1, c[0x0][0x37c] ;  /* 0x0000df00ff017b82 */ /* 0x000e220000000800 */
[----:B------:R-:W1:Y:S07]  /*0010*/  S2R R12, SR_CTAID.X ;  /* 0x00000000000c7919 */ /* 0x000e6e0000002500 */
[----:B------:R-:W2:Y:S01]  /*0020*/  LDC.64 R4, c[0x0][0x380] ;  /* 0x0000e000ff047b82 */ /* 0x000ea20000000a00 */
[----:B------:R-:W3:Y:S01]  /*0030*/  LDCU UR5, c[0x0][0x2fc] ;  /* 0x00005f80ff0577ac */ /* 0x000ee20008000800 */
[----:B0-----:R-:W-:Y:S01]  /*0040*/  VIADD R1, R1, 0xfffffff0 ;  /* 0xfffffff001017836 */ /* 0x001fe20000000000 */
[----:B------:R-:W1:Y:S01]  /*0050*/  S2R R17, SR_TID.X ;  /* 0x0000000000117919 */ /* 0x000e620000002100 */
[----:B------:R-:W1:Y:S01]  /*0060*/  LDCU UR39, c[0x0][0x360] ;  /* 0x00006c00ff2777ac */ /* 0x000e620008000800 */
[----:B------:R-:W0:Y:S03]  /*0070*/  LDCU.64 UR36, c[0x0][0x358] ;  /* 0x00006b00ff2477ac */ /* 0x000e260008000a00 */
[----:B------:R-:W4:Y:S01]  /*0080*/  S2UR UR38, SR_CgaCtaId ;  /* 0x00000000002679c3 */ /* 0x000f220000008800 */
[----:B------:R-:W-:Y:S01]  /*0090*/  UMOV UR4, 0x400 ;  /* 0x0000040000047882 */ /* 0x000fe20000000000 */
[----:B------:R-:W-:Y:S01]  /*00a0*/  MOV R3, 0x0 ;  /* 0x0000000000037802 */ /* 0x000fe20000000f00 */
[----:B------:R-:W5:Y:S01]  /*00b0*/  LDCU.64 UR6, c[0x4][0x8] ;  /* 0x01000100ff0677ac */ /* 0x000f620008000a00 */
[----:B-1----:R-:W-:-:S04]  /*00c0*/  IMAD R8, R17, UR39, R12 ;  /* 0x0000002711087c24 */ /* 0x002fc8000f8e020c */
[----:B--2---:R-:W-:-:S05]  /*00d0*/  IMAD.WIDE R4, R8, 0x4, R4 ;  /* 0x0000000408047825 */ /* 0x004fca00078e0204 */
[----:B0-----:R5:W2:Y:S01]  /*00e0*/  LDG.E R9, desc[UR36][R4.64] ;  /* 0x0000002404097981 */ /* 0x001aa2000c1e1900 */
[----:B----4-:R-:W-:Y:S01]  /*00f0*/  ULEA UR38, UR38, UR4, 0x18 ;  /* 0x0000000426267291 */ /* 0x010fe2000f8ec0ff */
[----:B------:R0:W1:Y:S01]  /*0100*/  LDC.64 R10, c[0x4][R3] ;  /* 0x01000000030a7b82 */ /* 0x0000620000000a00 */
[----:B------:R-:W4:Y:S01]  /*0110*/  LDCU UR4, c[0x0][0x2f8] ;  /* 0x00005f00ff0477ac */ /* 0x000f220008000800 */
[----:B------:R0:W-:Y:S03]  /*0120*/  STL [R1+0x8], R12 ;  /* 0x0000080c01007387 */ /* 0x0001e60000100800 */
[----:B------:R-:W-:Y:S02]  /*0130*/  LEA R0, R17, UR38, 0x2 ;  /* 0x0000002611007c11 */ /* 0x000fe4000f8e10ff */
[----:B-----5:R-:W-:Y:S01]  /*0140*/  MOV R4, UR6 ;  /* 0x0000000600047c02 */ /* 0x020fe20008000f00 */
[----:B------:R-:W-:Y:S01]  /*0150*/  IMAD.U32 R5, RZ, RZ, UR7 ;  /* 0x00000007ff057e24 */ /* 0x000fe2000f8e00ff */
[----:B----4-:R-:W-:-:S05]  /*0160*/  IADD3 R16, P0, PT, R1, UR4, RZ ;  /* 0x0000000401107c10 */ /* 0x010fca000ff1e0ff */
[----:B---3--:R-:W-:Y:S02]  /*0170*/  IMAD.X R2, RZ, RZ, UR5, P0 ;  /* 0x00000005ff027e24 */ /* 0x008fe400080e06ff */
[----:B------:R-:W-:-:S03]  /*0180*/  IMAD.MOV.U32 R6, RZ, RZ, R16 ;  /* 0x000000ffff067224 */ /* 0x000fc600078e0010 */
[----:B------:R-:W-:Y:S01]  /*0190*/  MOV R7, R2 ;  /* 0x0000000200077202 */ /* 0x000fe20000000f00 */
[----:B--2---:R0:W-:Y:S04]  /*01a0*/  STS [R0], R9 ;  /* 0x0000000900007388 */ /* 0x0041e80000000800 */
[----:B-1----:R0:W-:Y:S02]  /*01b0*/  STL.64 [R1], R8 ;  /* 0x0000000801007387 */ /* 0x0021e40000100a00 */
[----:B------:R-:W-:-:S07]  /*01c0*/  LEPC R20, `(.L_x_0) ;  /* 0x000000001014794e */ /* 0x000fce0000000000 */
[----:B0-----:R-:W-:Y:S05]  /*01d0*/  CALL.ABS.NOINC R10 ;  /* 0x000000000a007343 */ /* 0x001fea0003c00000 */
.L_x_0:
[----:B------:R-:W-:Y:S05]  /*01e0*/  WARPSYNC.ALL ;  /* 0x0000000000007948 */ /* 0x000fea0003800000 */
[----:B------:R-:W-:Y:S01]  /*01f0*/  BAR.SYNC.DEFER_BLOCKING 0x0 ;  /* 0x0000000000007b1d */ /* 0x000fe20000010000 */
[----:B------:R-:W-:Y:S01]  /*0200*/  UISETP.GE.U32.AND UP0, UPT, UR39, 0x2, UPT ;  /* 0x000000022700788c */ /* 0x000fe2000bf06070 */
[----:B------:R-:W-:-:S08]  /*0210*/  ISETP.NE.AND P1, PT, R17, RZ, PT ;  /* 0x000000ff1100720c */ /* 0x000fd00003f25270 */
[----:B------:R-:W-:Y:S05]  /*0220*/  BRA.U !UP0, `(.L_x_1) ;  /* 0x00000001083c7547 */ /* 0x000fea000b800000 */
[----:B------:R-:W-:-:S05]  /*0230*/  UMOV UR4, 0x1 ;  /* 0x0000000100047882 */ /* 0x000fca0000000000 */
.L_x_2:
[----:B------:R-:W-:-:S04]  /*0240*/  USHF.L.U32 UR5, UR4, 0x1, URZ ;  /* 0x0000000104057899 */ /* 0x000fc800080006ff */
[----:B------:R-:W-:Y:S02]  /*0250*/  UISETP.GE.U32.AND UP0, UPT, UR5, UR39, UPT ;  /* 0x000000270500728c */ /* 0x000fe4000bf06070 */
[----:B0-----:R-:W-:-:S05]  /*0260*/  IMAD R3, R17, UR5, RZ ;  /* 0x0000000511037c24 */ /* 0x001fca000f8e02ff */
[----:B------:R-:W-:-:S13]  /*0270*/  ISETP.GE.U32.AND P0, PT, R3, UR39, PT ;  /* 0x0000002703007c0c */ /* 0x000fda000bf06070 */
[C---:B------:R-:W-:Y:S01]  /*0280*/  @!P0 VIADD R0, R3.reuse, UR4 ;  /* 0x0000000403008c36 */ /* 0x040fe20008000000 */
[----:B------:R-:W-:Y:S01]  /*0290*/  @!P0 LEA R3, R3, UR38, 0x2 ;  /* 0x0000002603038c11 */ /* 0x000fe2000f8e10ff */
[----:B------:R-:W-:-:S03]  /*02a0*/  UMOV UR4, UR5 ;  /* 0x0000000500047c82 */ /* 0x000fc60008000000 */
[----:B------:R-:W-:Y:S01]  /*02b0*/  @!P0 LEA R0, R0, UR38, 0x2 ;  /* 0x0000002600008c11 */ /* 0x000fe2000f8e10ff */
[----:B------:R-:W-:Y:S05]  /*02c0*/  @!P0 LDS R5, [R3] ;  /* 0x0000000003058984 */ /* 0x000fea0000000800 */
[----:B------:R-:W0:Y:S02]  /*02d0*/  @!P0 LDS R0, [R0] ;  /* 0x0000000000008984 */ /* 0x000e240000000800 */
[----:B0-----:R-:W-:-:S05]  /*02e0*/  @!P0 IMAD.IADD R4, R0, 0x1, R5 ;  /* 0x0000000100048824 */ /* 0x001fca00078e0205 */
[----:B------:R0:W-:Y:S01]  /*02f0*/  @!P0 STS [R3], R4 ;  /* 0x0000000403008388 */ /* 0x0001e20000000800 */
[----:B------:R-:W-:Y:S06]  /*0300*/  BAR.SYNC.DEFER_BLOCKING 0x0 ;  /* 0x0000000000007b1d */ /* 0x000fec0000010000 */
[----:B------:R-:W-:Y:S05]  /*0310*/  BRA.U !UP0, `(.L_x_2) ;  /* 0xfffffffd08c87547 */ /* 0x000fea000b83ffff */
.L_x_1:
[----:B------:R-:W-:Y:S05]  /*0320*/  @P1 EXIT ;  /* 0x000000000000194d */ /* 0x000fea0003800000 */
[----:B------:R-:W1:Y:S01]  /*0330*/  S2UR UR5, SR_CgaCtaId ;  /* 0x00000000000579c3 */ /* 0x000e620000008800 */
[----:B------:R-:W-:Y:S01]  /*0340*/  UMOV UR4, 0x400 ;  /* 0x0000040000047882 */ /* 0x000fe20000000000 */
[----:B------:R-:W-:Y:S01]  /*0350*/  HFMA2 R10, -RZ, RZ, 0, 0 ;  /* 0x00000000ff0a7431 */ /* 0x000fe200000001ff */
[----:B------:R-:W-:Y:S01]  /*0360*/  MOV R17, 0x0 ;  /* 0x0000000000117802 */ /* 0x000fe20000000f00 */
[----:B------:R-:W-:Y:S01]  /*0370*/  IMAD.MOV.U32 R7, RZ, RZ, R2 ;  /* 0x000000ffff077224 */ /* 0x000fe200078e0002 */
[----:B------:R-:W-:-:S03]  /*0380*/  MOV R6, R16 ;  /* 0x0000001000067202 */ /* 0x000fc60000000f00 */
[----:B------:R2:W3:Y:S01]  /*0390*/  LDC.64 R8, c[0x4][R17] ;  /* 0x0100000011087b82 */ /* 0x0004e20000000a00 */
[----:B-1----:R-:W-:-:S09]  /*03a0*/  ULEA UR4, UR5, UR4, 0x18 ;  /* 0x0000000405047291 */ /* 0x002fd2000f8ec0ff */
[----:B------:R-:W1:Y:S02]  /*03b0*/  LDS R11, [UR4] ;  /* 0x00000004ff0b7984 */ /* 0x000e640008000800 */
[----:B------:R-:W0:Y:S02]  /*03c0*/  LDCU.64 UR4, c[0x4][0x10] ;  /* 0x01000200ff0477ac */ /* 0x000e240008000a00 */
[----:B0-----:R-:W-:Y:S02]  /*03d0*/  IMAD.U32 R4, RZ, RZ, UR4 ;  /* 0x00000004ff047e24 */ /* 0x001fe4000f8e00ff */
[----:B------:R-:W-:Y:S01]  /*03e0*/  IMAD.U32 R5, RZ, RZ, UR5 ;  /* 0x00000005ff057e24 */ /* 0x000fe2000f8e00ff */
[----:B-1-3--:R2:W-:Y:S06]  /*03f0*/  STL.64 [R1], R10 ;  /* 0x0000000a01007387 */ /* 0x00a5ec0000100a00 */
[----:B------:R-:W-:-:S07]  /*0400*/  LEPC R20, `(.L_x_3) ;  /* 0x000000001014794e */ /* 0x000fce0000000000 */
[----:B--2---:R-:W-:Y:S05]  /*0410*/  CALL.ABS.NOINC R8 ;  /* 0x0000000008007343 */ /* 0x004fea0003c00000 */
.L_x_3:
[----:B------:R-:W-:Y:S05]  /*0420*/  WARPSYNC.ALL ;  /* 0x0000000000007948 */ /* 0x000fea0003800000 */
[----:B------:R-:W0:Y:S08]  /*0430*/  S2UR UR5, SR_CgaCtaId ;  /* 0x00000000000579c3 */ /* 0x000e300000008800 */
[----:B------:R-:W-:Y:S01]  /*0440*/  BAR.SYNC.DEFER_BLOCKING 0x0 ;  /* 0x0000000000007b1d */ /* 0x000fe20000010000 */
[----:B------:R-:W-:Y:S01]  /*0450*/  IMAD.MOV.U32 R8, RZ, RZ, 0x1 ;  /* 0x00000001ff087424 */ /* 0x000fe200078e00ff */
[----:B------:R-:W-:Y:S01]  /*0460*/  MOV R7, R2 ;  /* 0x0000000200077202 */ /* 0x000fe20000000f00 */
[----:B------:R-:W-:-:S03]  /*0470*/  IMAD.MOV.U32 R6, RZ, RZ, R16 ;  /* 0x000000ffff067224 */ /* 0x000fc600078e0010 */
[----:B------:R-:W-:Y:S02]  /*0480*/  UMOV UR4, 0x400 ;  /* 0x0000040000047882 */ /* 0x000fe40000000000 */
[----:B------:R1:W2:Y:S01]  /*0490*/  LDC.64 R10, c[0x4][R17] ;  /* 0x01000000110a7b82 */ /* 0x0002a20000000a00 */
[----:B0-----:R-:W-:-:S09]  /*04a0*/  ULEA UR4, UR5, UR4, 0x18 ;  /* 0x0000000405047291 */ /* 0x001fd2000f8ec0ff */
[----:B------:R-:W0:Y:S02]  /*04b0*/  LDS R9, [UR4+0x4] ;  /* 0x00000404ff097984 */ /* 0x000e240008000800 */
[----:B------:R-:W3:Y:S02]  /*04c0*/  LDCU.64 UR4, c[0x4][0x10] ;  /* 0x01000200ff0477ac */ /* 0x000ee40008000a00 */
[----:B---3--:R-:W-:Y:S01]  /*04d0*/  MOV R4, UR4 ;  /* 0x0000000400047c02 */ /* 0x008fe20008000f00 */
[----:B------:R-:W-:Y:S01]  /*04e0*/  IMAD.U32 R5, RZ, RZ, UR5 ;  /* 0x00000005ff057e24 */ /* 0x000fe2000f8e00ff */
[----:B0-2---:R1:W-:Y:S06]  /*04f0*/  STL.64 [R1], R8 ;  /* 0x0000000801007387 */ /* 0x0053ec0000100a00 */
[----:B------:R-:W-:-:S07]  /*0500*/  LEPC R20, `(.L_x_4) ;  /* 0x000000001014794e */ /* 0x000fce0000000000 */
[----:B-1----:R-:W-:Y:S05]  /*0510*/  CALL.ABS.NOINC R10 ;  /* 0x000000000a007343 */ /* 0x002fea0003c00000 */
.L_x_4:
[----:B------:R-:W-:Y:S05]  /*0520*/  WARPSYNC.ALL ;  /* 0x0000000000007948 */ /* 0x000fea0003800000 */
[----:B------:R-:W0:Y:S08]  /*0530*/  S2UR UR5, SR_CgaCtaId ;  /* 0x00000000000579c3 */ /* 0x000e300000008800 */
[----:B------:R-:W-:Y:S01]  /*0540*/  BAR.SYNC.DEFER_BLOCKING 0x0 ;  /* 0x0000000000007b1d */ /* 0x000fe20000010000 */
[----:B------:R-:W-:-:S02]  /*0550*/  IMAD.MOV.U32 R8, RZ, RZ, 0x2 ;  /* 0x00000002ff087424 */ /* 0x000fc400078e00ff */
[----:B------:R-:W-:Y:S02]  /*0560*/  IMAD.MOV.U32 R6, RZ, RZ, R16 ;  /* 0x000000ffff067224 */ /* 0x000fe400078e0010 */
[----:B------:R-:W-:Y:S01]  /*0570*/  IMAD.MOV.U32 R7, RZ, RZ, R2 ;  /* 0x000000ffff077224 */ /* 0x000fe200078e0002 */
[----:B------:R-:W-:Y:S02]  /*0580*/  UMOV UR4, 0x400 ;  /* 0x0000040000047882 */ /* 0x000fe40000000000 */
[----:B------:R1:W2:Y:S01]  /*0590*/  LDC.64 R10, c[0x4][R17] ;  /* 0x01000000110a7b82 */ /* 0x0002a20000000a00 */
[----:B0-----:R-:W-:-:S09]  /*05a0*/  ULEA UR4, UR5, UR4, 0x18 ;  /* 0x0000000405047291 */ /* 0x001fd2000f8ec0ff */
[----:B------:R-:W0:Y:S02]  /*05b0*/  LDS R9, [UR4+0x8] ;  /* 0x00000804ff097984 */ /* 0x000e240008000800 */
[----:B------:R-:W3:Y:S02]  /*05c0*/  LDCU.64 UR4, c[0x4][0x10] ;  /* 0x01000200ff0477ac */ /* 0x000ee40008000a00 */
[----:B---3--:R-:W-:Y:S01]  /*05d0*/  IMAD.U32 R4, RZ, RZ, UR4 ;  /* 0x00000004ff047e24 */ /* 0x008fe2000f8e00ff */
[----:B------:R-:W-:Y:S01]  /*05e0*/  MOV R5, UR5 ;  /* 0x0000000500057c02 */ /* 0x000fe20008000f00 */
[----:B0-2---:R1:W-:Y:S06]  /*05f0*/  STL.64 [R1], R8 ;  /* 0x0000000801007387 */ /* 0x0053ec0000100a00 */
[----:B------:R-:W-:-:S07]  /*0600*/  LEPC R20, `(.L_x_5) ;  /* 0x000000001014794e */ /* 0x000fce0000000000 */
[----:B-1----:R-:W-:Y:S05]  /*0610*/  CALL.ABS.NOINC R10 ;  /* 0x000000000a007343 */ /* 0x002fea0003c00000 */
.L_x_5:
[----:B------:R-:W-:Y:S05]  /*0620*/  WARPSYNC.ALL ;  /* 0x0000000000007948 */ /* 0x000fea0003800000 */
[----:B------:R-:W0:Y:S08]  /*0630*/  S2UR UR5, SR_CgaCtaId ;  /* 0x00000000000579c3 */ /* 0x000e300000008800 */
[----:B------:R-:W-:Y:S01]  /*0640*/  BAR.SYNC.DEFER_BLOCKING 0x0 ;  /* 0x0000000000007b1d */ /* 0x000fe20000010000 */
[----:B------:R-:W-:-:S02]  /*0650*/  HFMA2 R8, -RZ, RZ, 0, 1.78813934326171875e-07 ;  /* 0x00000003ff087431 */ /* 0x000fc400000001ff */
[----:B------:R-:W-:Y:S01]  /*0660*/  IMAD.MOV.U32 R6, RZ, RZ, R16 ;  /* 0x000000ffff067224 */ /* 0x000fe200078e0010 */
[----:B------:R-:W-:Y:S02]  /*0670*/  MOV R7, R2 ;  /* 0x0000000200077202 */ /* 0x000fe40000000f00 */
        /* <DEDUP_REMOVED lines=10> */
.L_x_6:
[----:B------:R-:W-:Y:S05]  /*0720*/  WARPSYNC.ALL ;  /* 0x0000000000007948 */ /* 0x000fea0003800000 */
[----:B------:R-:W0:Y:S08]  /*0730*/  S2UR UR5, SR_CgaCtaId ;  /* 0x00000000000579c3 */ /* 0x000e300000008800 */
[----:B------:R-:W-:Y:S06]  /*0740*/  BAR.SYNC.DEFER_BLOCKING 0x0 ;  /* 0x0000000000007b1d */ /* 0x000fec0000010000 */
[----:B------:R-:W-:-:S02]  /*0750*/  UMOV UR4, 0x400 ;  /* 0x0000040000047882 */ /* 0x000fc40000000000 */
[----:B------:R-:W1:Y:S01]  /*0760*/  LDC.64 R2, c[0x0][0x388] ;  /* 0x0000e200ff027b82 */ /* 0x000e620000000a00 */
[----:B0-----:R-:W-:-:S09]  /*0770*/  ULEA UR4, UR5, UR4, 0x18 ;  /* 0x0000000405047291 */ /* 0x001fd2000f8ec0ff */
[----:B------:R-:W1:Y:S04]  /*0780*/  LDS R5, [UR4] ;  /* 0x00000004ff057984 */ /* 0x000e680008000800 */
[----:B-1----:R-:W-:Y:S01]  /*0790*/  REDG.E.ADD.STRONG.GPU desc[UR36][R2.64], R5 ;  /* 0x000000050200798e */ /* 0x002fe2000c12e124 */
[----:B------:R-:W-:Y:S05]  /*07a0*/  EXIT ;  /* 0x000000000000794d */ /* 0x000fea0003800000 */
.L_x_7:
[----:B------:R-:W-:-:S00]  /*07b0*/  BRA `(.L_x_7) ;  /* 0xfffffffc00fc7947 */ /* 0x000fc0000383ffff */
[----:B------:R-:W-:-:S00]  /*07c0*/  NOP ;  /* 0x0000000000007918 */ /* 0x000fc00000000000 */
        /* <DEDUP_REMOVED lines=11> */
.L_x_8:


//--------------------- .nv.global.init           --------------------------
	.section	.nv.global.init,"aw",@progbits
.nv.global.init:
	.type		$str$1,@object
	.size		$str$1,($str - $str$1)
$str$1:
        /*0000*/ 	.byte	0x5b, 0x72, 0x65, 0x64, 0x75, 0x63, 0x74, 0x69, 0x6f, 0x6e, 0x5d, 0x09, 0x73, 0x64, 0x61, 0x74
        /*0010*/ 	.byte	0x61, 0x5b, 0x25, 0x64, 0x5d, 0x3d, 0x25, 0x64, 0x0a, 0x00
	.type		$str,@object
	.size		$str,(.L_0 - $str)
$str:
        /*001a*/ 	.byte	0x5b, 0x6c, 0x6f, 0x61, 0x64, 0x65, 0x64, 0x5d, 0x09, 0x73, 0x64, 0x61, 0x74, 0x61, 0x5b, 0x25
        /*002a*/ 	.byte	0x64, 0x5d, 0x3d, 0x25, 0x64, 0x2c, 0x20, 0x62, 0x6c, 0x63, 0x6b, 0x49, 0x64, 0x78, 0x2e, 0x78
        /*003a*/ 	.byte	0x3a, 0x25, 0x64, 0x0a, 0x00
.L_0:


//--------------------- .nv.shared._Z6reducePiS_  --------------------------
	.section	.nv.shared._Z6reducePiS_,"aw",@nobits
	.sectionflags	@""
	.align	4
.nv.shared._Z6reducePiS_:
	.zero		1040


//--------------------- .nv.shared.reserved.0     --------------------------
	.section	.nv.shared.reserved.0,"aw",@nobits
	.weak		__nv_reservedSMEM_offset_0_alias
	.size		__nv_reservedSMEM_offset_0_alias, 0, 64
	.other		__nv_reservedSMEM_offset_0_alias,@"STO_CUDA_RESERVED_SHARED STV_DEFAULT"
__nv_reservedSMEM_offset_0_alias:
	.zero		0
	.zero		64


//--------------------- .nv.constant0._Z6reducePiS_ --------------------------
	.section	.nv.constant0._Z6reducePiS_,"a",@progbits
	.sectionflags	@""
	.align	4
.nv.constant0._Z6reducePiS_:
	.zero		912


//--------------------- SYMBOLS --------------------------

	.type		.nv.reservedSmem.offset0,@object
	.size		.nv.reservedSmem.offset0,0x4
	.type		.nv.reservedSmem.cap,@object
	.size		.nv.reservedSmem.cap,0x4
	.type		vprintf,@function
